	.headerflags	@"EF_CUDA_TEXMODE_UNIFIED EF_CUDA_64BIT_ADDRESS EF_CUDA_ACCELERATORS EF_CUDA_SM90 EF_CUDA_VIRTUAL_SM(EF_CUDA_SM90)"
	.elftype	@"ET_EXEC"


//--------------------- .nv.info                  --------------------------
	.section	.nv.info,"",@"SHT_CUDA_INFO"
	.align	4


	//----- nvinfo : EIATTR_REGCOUNT
	.align		4
        /*0000*/ 	.byte	0x04, 0x2f
        /*0002*/ 	.short	(.L_3 - .L_2)
	.align		4
.L_2:
        /*0004*/ 	.word	index@(triton_poi_fused__native_batch_norm_legit_no_training_add_17)
        /*0008*/ 	.word	0x0000001a


	//----- nvinfo : EIATTR_MIN_STACK_SIZE
	.align		4
.L_3:
        /*000c*/ 	.byte	0x04, 0x12
        /*000e*/ 	.short	(.L_5 - .L_4)
	.align		4
.L_4:
        /*0010*/ 	.word	index@(triton_poi_fused__native_batch_norm_legit_no_training_add_17)
        /*0014*/ 	.word	0x00000000


	//----- nvinfo : EIATTR_FRAME_SIZE
	.align		4
.L_5:
        /*0018*/ 	.byte	0x04, 0x11
        /*001a*/ 	.short	(.L_7 - .L_6)
	.align		4
.L_6:
        /*001c*/ 	.word	index@(triton_poi_fused__native_batch_norm_legit_no_training_add_17)
        /*0020*/ 	.word	0x00000000


	//----- nvinfo : EIATTR_MIN_STACK_SIZE
	.align		4
.L_7:
        /*0024*/ 	.byte	0x04, 0x12
        /*0026*/ 	.short	(.L_9 - .L_8)
	.align		4
.L_8:
        /*0028*/ 	.word	index@(triton_poi_fused__native_batch_norm_legit_no_training_add_17)
        /*002c*/ 	.word	0x00000000
.L_9:


//--------------------- .nv.info.triton_poi_fused__native_batch_norm_legit_no_training_add_17 --------------------------
	.section	.nv.info.triton_poi_fused__native_batch_norm_legit_no_training_add_17,"",@"SHT_CUDA_INFO"
	.sectionflags	@""
	.align	4


	//----- nvinfo : EIATTR_CUDA_API_VERSION
	.align		4
        /*0000*/ 	.byte	0x04, 0x37
        /*0002*/ 	.short	(.L_11 - .L_10)
.L_10:
        /*0004*/ 	.word	0x0000007c


	//----- nvinfo : EIATTR_KPARAM_INFO
	.align		4
.L_11:
        /*0008*/ 	.byte	0x04, 0x17
        /*000a*/ 	.short	(.L_13 - .L_12)
.L_12:
        /*000c*/ 	.word	0x00000000
        /*0010*/ 	.short	0x0007
        /*0012*/ 	.short	0x0038
        /*0014*/ 	.byte	0x00, 0xf0, 0x11, 0x00


	//----- nvinfo : EIATTR_KPARAM_INFO
	.align		4
.L_13:
        /*0018*/ 	.byte	0x04, 0x17
        /*001a*/ 	.short	(.L_15 - .L_14)
.L_14:
        /*001c*/ 	.word	0x00000000
        /*0020*/ 	.short	0x0006
        /*0022*/ 	.short	0x0030
        /*0024*/ 	.byte	0x00, 0xf4, 0x21, 0x00


	//----- nvinfo : EIATTR_KPARAM_INFO
	.align		4
.L_15:
        /*0028*/ 	.byte	0x04, 0x17
        /*002a*/ 	.short	(.L_17 - .L_16)
.L_16:
        /*002c*/ 	.word	0x00000000
        /*0030*/ 	.short	0x0005
        /*0032*/ 	.short	0x0028
        /*0034*/ 	.byte	0x00, 0xf4, 0x21, 0x00


	//----- nvinfo : EIATTR_KPARAM_INFO
	.align		4
.L_17:
        /*0038*/ 	.byte	0x04, 0x17
        /*003a*/ 	.short	(.L_19 - .L_18)
.L_18:
        /*003c*/ 	.word	0x00000000
        /*0040*/ 	.short	0x0004
        /*0042*/ 	.short	0x0020
        /*0044*/ 	.byte	0x00, 0xf4, 0x21, 0x00


	//----- nvinfo : EIATTR_KPARAM_INFO
	.align		4
.L_19:
        /*0048*/ 	.byte	0x04, 0x17
        /*004a*/ 	.short	(.L_21 - .L_20)
.L_20:
        /*004c*/ 	.word	0x00000000
        /*0050*/ 	.short	0x0003
        /*0052*/ 	.short	0x0018
        /*0054*/ 	.byte	0x00, 0xf4, 0x21, 0x00


	//----- nvinfo : EIATTR_KPARAM_INFO
	.align		4
.L_21:
        /*0058*/ 	.byte	0x04, 0x17
        /*005a*/ 	.short	(.L_23 - .L_22)
.L_22:
        /*005c*/ 	.word	0x00000000
        /*0060*/ 	.short	0x0002
        /*0062*/ 	.short	0x0010
        /*0064*/ 	.byte	0x00, 0xf4, 0x21, 0x00


	//----- nvinfo : EIATTR_KPARAM_INFO
	.align		4
.L_23:
        /*0068*/ 	.byte	0x04, 0x17
        /*006a*/ 	.short	(.L_25 - .L_24)
.L_24:
        /*006c*/ 	.word	0x00000000
        /*0070*/ 	.short	0x0001
        /*0072*/ 	.short	0x0008
        /*0074*/ 	.byte	0x00, 0xf4, 0x21, 0x00


	//----- nvinfo : EIATTR_KPARAM_INFO
	.align		4
.L_25:
        /*0078*/ 	.byte	0x04, 0x17
        /*007a*/ 	.short	(.L_27 - .L_26)
.L_26:
        /*007c*/ 	.word	0x00000000
        /*0080*/ 	.short	0x0000
        /*0082*/ 	.short	0x0000
        /*0084*/ 	.byte	0x00, 0xf4, 0x21, 0x00


	//----- nvinfo : EIATTR_SPARSE_MMA_MASK
	.align		4
.L_27:
        /*0088*/ 	.byte	0x03, 0x50
        /*008a*/ 	.short	0x0000


	//----- nvinfo : EIATTR_MAXREG_COUNT
	.align		4
        /*008c*/ 	.byte	0x03, 0x1b
        /*008e*/ 	.short	0x00ff


	//----- nvinfo : EIATTR_EXIT_INSTR_OFFSETS
	.align		4
        /*0090*/ 	.byte	0x04, 0x1c
        /*0092*/ 	.short	(.L_29 - .L_28)


	//   ....[0]....
.L_28:
        /*0094*/ 	.word	0x00000440


	//   ....[1]....
        /*0098*/ 	.word	0x00000460


	//----- nvinfo : EIATTR_REQNTID
	.align		4
.L_29:
        /*009c*/ 	.byte	0x04, 0x10
        /*009e*/ 	.short	(.L_31 - .L_30)
.L_30:
        /*00a0*/ 	.word	0x00000080
        /*00a4*/ 	.word	0x00000001
        /*00a8*/ 	.word	0x00000001


	//----- nvinfo : EIATTR_CBANK_PARAM_SIZE
	.align		4
.L_31:
        /*00ac*/ 	.byte	0x03, 0x19
        /*00ae*/ 	.short	0x003c


	//----- nvinfo : EIATTR_PARAM_CBANK
	.align		4
        /*00b0*/ 	.byte	0x04, 0x0a
        /*00b2*/ 	.short	(.L_33 - .L_32)
	.align		4
.L_32:
        /*00b4*/ 	.word	index@(.nv.constant0.triton_poi_fused__native_batch_norm_legit_no_training_add_17)
        /*00b8*/ 	.short	0x0210
        /*00ba*/ 	.short	0x003c


	//----- nvinfo : EIATTR_SW_WAR
	.align		4
.L_33:
        /*00bc*/ 	.byte	0x04, 0x36
        /*00be*/ 	.short	(.L_35 - .L_34)
.L_34:
        /*00c0*/ 	.word	0x00000008
.L_35:


//--------------------- .nv.callgraph             --------------------------
	.section	.nv.callgraph,"",@"SHT_CUDA_CALLGRAPH"
	.align	4
	.sectionentsize	8
	.align		4
        /*0000*/ 	.word	0x00000000
	.align		4
        /*0004*/ 	.word	0xffffffff
	.align		4
        /*0008*/ 	.word	0x00000000
	.align		4
        /*000c*/ 	.word	0xfffffffe
	.align		4
        /*0010*/ 	.word	0x00000000
	.align		4
        /*0014*/ 	.word	0xfffffffd
	.align		4
        /*0018*/ 	.word	0x00000000
	.align		4
        /*001c*/ 	.word	0xfffffffc


//--------------------- .nv.constant4             --------------------------
	.section	.nv.constant4,"a",@progbits
	.align	8
	.align		8
.nv.constant4:
        /*0000*/ 	.dword	_$_str
	.align		8
        /*0008*/ 	.dword	_$_str_$_2


//--------------------- .text.triton_poi_fused__native_batch_norm_legit_no_training_add_17 --------------------------
	.section	.text.triton_poi_fused__native_batch_norm_legit_no_training_add_17,"ax",@progbits
	.align	128
        .global         triton_poi_fused__native_batch_norm_legit_no_training_add_17
        .type           triton_poi_fused__native_batch_norm_legit_no_training_add_17,@function
        .size           triton_poi_fused__native_batch_norm_legit_no_training_add_17,(.L_x_1 - triton_poi_fused__native_batch_norm_legit_no_training_add_17)
        .other          triton_poi_fused__native_batch_norm_legit_no_training_add_17,@"STO_CUDA_ENTRY STV_DEFAULT"
triton_poi_fused__native_batch_norm_legit_no_training_add_17:
.text.triton_poi_fused__native_batch_norm_legit_no_training_add_17:
[----:B------:R-:W0:Y:S01]  /*0000*/  LDC R1, c[0x0][0x28] ;  /* 0x00000a00ff017b82 */ /* 0x000e220000000800 */
[----:B------:R-:W1:Y:S07]  /*0010*/  S2R R0, SR_TID.X ;  /* 0x0000000000007919 */ /* 0x000e6e0000002100 */
[----:B------:R-:W2:Y:S01]  /*0020*/  LDC.64 R12, c[0x0][0x228] ;  /* 0x00008a00ff0c7b82 */ /* 0x000ea20000000a00 */
[----:B------:R-:W-:Y:S01]  /*0030*/  ULDC.64 UR4, c[0x0][0x208] ;  /* 0x0000820000047ab9 */ /* 0x000fe20000000a00 */
[----:B------:R-:W3:Y:S06]  /*0040*/  S2R R5, SR_CTAID.X ;  /* 0x0000000000057919 */ /* 0x000eec0000002500 */
[----:B------:R-:W4:Y:S08]  /*0050*/  LDC.64 R16, c[0x0][0x218] ;  /* 0x00008600ff107b82 */ /* 0x000f300000000a00 */
[----:B------:R-:W5:Y:S08]  /*0060*/  LDC.64 R18, c[0x0][0x220] ;  /* 0x00008800ff127b82 */ /* 0x000f700000000a00 */
[----:B------:R-:W5:Y:S01]  /*0070*/  LDC.64 R20, c[0x0][0x230] ;  /* 0x00008c00ff147b82 */ /* 0x000f620000000a00 */
[----:B-1----:R-:W-:-:S07]  /*0080*/  SHF.L.U32 R0, R0, 0x1, RZ ;  /* 0x0000000100007819 */ /* 0x002fce00000006ff */
[----:B------:R-:W1:Y:S01]  /*0090*/  LDC.64 R22, c[0x0][0x238] ;  /* 0x00008e00ff167b82 */ /* 0x000e620000000a00 */
[----:B---3--:R-:W-:Y:S02]  /*00a0*/  SHF.R.S32.HI R3, RZ, 0x17, R5 ;  /* 0x00000017ff037819 */ /* 0x008fe40000011405 */
[----:B------:R-:W-:Y:S02]  /*00b0*/  LOP3.LUT R0, R0, 0xfe, RZ, 0xc0, !PT ;  /* 0x000000fe00007812 */ /* 0x000fe400078ec0ff */
[----:B------:R-:W-:-:S03]  /*00c0*/  SGXT R3, R3, 0x1 ;  /* 0x000000010303781a */ /* 0x000fc60000000200 */
[----:B------:R-:W3:Y:S01]  /*00d0*/  LDC.64 R8, c[0x0][0x210] ;  /* 0x00008400ff087b82 */ /* 0x000ee20000000a00 */
[----:B------:R-:W-:Y:S02]  /*00e0*/  LEA R0, R5, R0, 0x8 ;  /* 0x0000000005007211 */ /* 0x000fe400078e40ff */
[----:B------:R-:W-:Y:S02]  /*00f0*/  CS2R R4, SRZ ;  /* 0x0000000000047805 */ /* 0x000fe4000001ff00 */
[----:B------:R-:W-:Y:S02]  /*0100*/  LEA.HI R3, R3, R0, RZ, 0x6 ;  /* 0x0000000003037211 */ /* 0x000fe400078f30ff */
[----:B------:R-:W-:Y:S02]  /*0110*/  ISETP.GE.AND P4, PT, R0, 0x3100, PT ;  /* 0x000031000000780c */ /* 0x000fe40003f86270 */
[----:B------:R-:W-:-:S04]  /*0120*/  LOP3.LUT R3, R3, 0xffffffc0, RZ, 0xc0, !PT ;  /* 0xffffffc003037812 */ /* 0x000fc800078ec0ff */
[----:B------:R-:W-:-:S05]  /*0130*/  IADD3 R10, R0, -R3, RZ ;  /* 0x80000003000a7210 */ /* 0x000fca0007ffe0ff */
[----:B--2---:R-:W-:-:S05]  /*0140*/  IMAD.WIDE R12, R10, 0x4, R12 ;  /* 0x000000040a0c7825 */ /* 0x004fca00078e020c */
[----:B------:R2:W3:Y:S01]  /*0150*/  @!P4 LDG.E.EL.64 R4, desc[UR4][R12.64] ;  /* 0x000000040c04c981 */ /* 0x0004e2000c2e1b00 */
[----:B------:R-:W-:Y:S02]  /*0160*/  CS2R R2, SRZ ;  /* 0x0000000000027805 */ /* 0x000fe4000001ff00 */
[----:B------:R-:W-:Y:S01]  /*0170*/  CS2R R6, SRZ ;  /* 0x0000000000067805 */ /* 0x000fe2000001ff00 */
[----:B----4-:R-:W-:-:S04]  /*0180*/  IMAD.WIDE R16, R0, 0x4, R16 ;  /* 0x0000000400107825 */ /* 0x010fc800078e0210 */
[C---:B-----5:R-:W-:Y:S01]  /*0190*/  IMAD.WIDE R18, R10.reuse, 0x4, R18 ;  /* 0x000000040a127825 */ /* 0x060fe200078e0212 */
[----:B------:R-:W4:Y:S01]  /*01a0*/  @!P4 LDG.E.64 R2, desc[UR4][R16.64] ;  /* 0x000000041002c981 */ /* 0x000f22000c1e1b00 */
[----:B--2---:R-:W-:Y:S02]  /*01b0*/  CS2R R12, SRZ ;  /* 0x00000000000c7805 */ /* 0x004fe4000001ff00 */
[C---:B0-----:R-:W-:Y:S01]  /*01c0*/  IMAD.WIDE R20, R10.reuse, 0x4, R20 ;  /* 0x000000040a147825 */ /* 0x041fe200078e0214 */
[----:B------:R-:W4:Y:S03]  /*01d0*/  @!P4 LDG.E.EL.64 R6, desc[UR4][R18.64] ;  /* 0x000000041206c981 */ /* 0x000f26000c2e1b00 */
[----:B-1----:R-:W-:Y:S01]  /*01e0*/  IMAD.WIDE R22, R10, 0x4, R22 ;  /* 0x000000040a167825 */ /* 0x002fe200078e0216 */
[----:B------:R-:W-:Y:S02]  /*01f0*/  CS2R R10, SRZ ;  /* 0x00000000000a7805 */ /* 0x000fe4000001ff00 */
[----:B------:R-:W-:Y:S01]  /*0200*/  CS2R R14, SRZ ;  /* 0x00000000000e7805 */ /* 0x000fe2000001ff00 */
[----:B------:R-:W2:Y:S01]  /*0210*/  @!P4 LDG.E.EL.64 R12, desc[UR4][R20.64] ;  /* 0x00000004140cc981 */ /* 0x000ea2000c2e1b00 */
[----:B---3--:R-:W-:-:S03]  /*0220*/  IMAD.WIDE R8, R0, 0x4, R8 ;  /* 0x0000000400087825 */ /* 0x008fc600078e0208 */
[----:B------:R-:W2:Y:S04]  /*0230*/  @!P4 LDG.E.EL.64 R10, desc[UR4][R22.64] ;  /* 0x00000004160ac981 */ /* 0x000ea8000c2e1b00 */
[----:B------:R0:W3:Y:S02]  /*0240*/  @!P4 LDG.E.64 R14, desc[UR4][R8.64] ;  /* 0x00000004080ec981 */ /* 0x0000e4000c1e1b00 */
[----:B0-----:R-:W-:Y:S01]  /*0250*/  HFMA2.MMA R8, -RZ, RZ, 1.625, 0 ;  /* 0x3e800000ff087435 */ /* 0x001fe200000001ff */
[----:B------:R-:W-:Y:S01]  /*0260*/  FADD R4, R4, 9.9999997473787516356e-06 ;  /* 0x3727c5ac04047421 */ /* 0x000fe20000000000 */
[----:B------:R-:W-:-:S03]  /*0270*/  FADD R5, R5, 9.9999997473787516356e-06 ;  /* 0x3727c5ac05057421 */ /* 0x000fc60000000000 */
[----:B------:R-:W0:Y:S08]  /*0280*/  MUFU.SQRT R16, R4 ;  /* 0x0000000400107308 */ /* 0x000e300000002000 */
[----:B------:R1:W5:Y:S01]  /*0290*/  MUFU.SQRT R17, R5 ;  /* 0x0000000500117308 */ /* 0x0003620000002000 */
[----:B----4-:R-:W-:Y:S01]  /*02a0*/  FADD R3, -R7, R3 ;  /* 0x0000000307037221 */ /* 0x010fe20000000100 */
[----:B------:R-:W-:Y:S01]  /*02b0*/  FADD R2, -R6, R2 ;  /* 0x0000000206027221 */ /* 0x000fe20000000100 */
[----:B0-----:R-:W-:-:S02]  /*02c0*/  FSETP.GT.AND P0, PT, R16, 8.50705917302346158658e+37, PT ;  /* 0x7e8000001000780b */ /* 0x001fc40003f04000 */
[----:B------:R-:W-:Y:S01]  /*02d0*/  FSETP.GEU.AND P2, PT, R16, 1.175494350822287508e-38, PT ;  /* 0x008000001000780b */ /* 0x000fe20003f4e000 */
[----:B-1----:R-:W0:Y:S01]  /*02e0*/  LDC.64 R4, c[0x0][0x240] ;  /* 0x00009000ff047b82 */ /* 0x002e220000000a00 */
[C---:B------:R-:W-:Y:S02]  /*02f0*/  FSEL R9, R8.reuse, 1, P0 ;  /* 0x3f80000008097808 */ /* 0x040fe40000000000 */
[C---:B-----5:R-:W-:Y:S02]  /*0300*/  FSETP.GT.AND P1, PT, R17.reuse, 8.50705917302346158658e+37, PT ;  /* 0x7e8000001100780b */ /* 0x060fe40003f24000 */
[----:B------:R-:W-:Y:S02]  /*0310*/  FSETP.GEU.AND P3, PT, R17, 1.175494350822287508e-38, PT ;  /* 0x008000001100780b */ /* 0x000fe40003f6e000 */
[----:B------:R-:W-:-:S03]  /*0320*/  FSEL R8, R8, 1, P1 ;  /* 0x3f80000008087808 */ /* 0x000fc60000800000 */
[----:B------:R-:W-:Y:S02]  /*0330*/  @P0 FMUL R16, R16, 0.25 ;  /* 0x3e80000010100820 */ /* 0x000fe40000400000 */
[----:B------:R-:W-:Y:S02]  /*0340*/  @!P2 FMUL R9, R9, 16777216 ;  /* 0x4b8000000909a820 */ /* 0x000fe40000400000 */
[----:B------:R-:W-:Y:S02]  /*0350*/  @!P2 FMUL R16, R16, 16777216 ;  /* 0x4b8000001010a820 */ /* 0x000fe40000400000 */
[----:B------:R-:W-:-:S04]  /*0360*/  @P1 FMUL R17, R17, 0.25 ;  /* 0x3e80000011111820 */ /* 0x000fc80000400000 */
[----:B------:R-:W1:Y:S01]  /*0370*/  MUFU.RCP R16, R16 ;  /* 0x0000001000107308 */ /* 0x000e620000001000 */
[----:B------:R-:W-:Y:S01]  /*0380*/  @!P3 FMUL R8, R8, 16777216 ;  /* 0x4b8000000808b820 */ /* 0x000fe20000400000 */
[----:B------:R-:W-:Y:S01]  /*0390*/  @!P3 FMUL R17, R17, 16777216 ;  /* 0x4b8000001111b820 */ /* 0x000fe20000400000 */
[----:B0-----:R-:W-:-:S05]  /*03a0*/  IMAD.WIDE R4, R0, 0x4, R4 ;  /* 0x0000000400047825 */ /* 0x001fca00078e0204 */
[----:B------:R-:W0:Y:S01]  /*03b0*/  MUFU.RCP R17, R17 ;  /* 0x0000001100117308 */ /* 0x000e220000001000 */
[----:B-1----:R-:W-:-:S04]  /*03c0*/  FMUL R9, R16, R9 ;  /* 0x0000000910097220 */ /* 0x002fc80000400000 */
[----:B------:R-:W-:Y:S01]  /*03d0*/  FMUL R9, R2, R9 ;  /* 0x0000000902097220 */ /* 0x000fe20000400000 */
[----:B0-----:R-:W-:-:S03]  /*03e0*/  FMUL R8, R17, R8 ;  /* 0x0000000811087220 */ /* 0x001fc60000400000 */
[----:B--2---:R-:W-:Y:S01]  /*03f0*/  FFMA R9, R9, R12, R10 ;  /* 0x0000000c09097223 */ /* 0x004fe2000000000a */
[----:B------:R-:W-:-:S03]  /*0400*/  FMUL R8, R3, R8 ;  /* 0x0000000803087220 */ /* 0x000fc60000400000 */
[----:B---3--:R-:W-:Y:S01]  /*0410*/  FADD R14, R9, R14 ;  /* 0x0000000e090e7221 */ /* 0x008fe20000000000 */
[----:B------:R-:W-:-:S04]  /*0420*/  FFMA R8, R8, R13, R11 ;  /* 0x0000000d08087223 */ /* 0x000fc8000000000b */
[----:B------:R-:W-:Y:S01]  /*0430*/  FADD R15, R8, R15 ;  /* 0x0000000f080f7221 */ /* 0x000fe20000000000 */
[----:B------:R-:W-:Y:S06]  /*0440*/  @P4 EXIT ;  /* 0x000000000000494d */ /* 0x000fec0003800000 */
[----:B------:R-:W-:Y:S01]  /*0450*/  STG.E.64 desc[UR4][R4.64], R14 ;  /* 0x0000000e04007986 */ /* 0x000fe2000c101b04 */
[----:B------:R-:W-:Y:S05]  /*0460*/  EXIT ;  /* 0x000000000000794d */ /* 0x000fea0003800000 */
.L_x_0:
[----:B------:R-:W-:-:S00]  /*0470*/  BRA `(.L_x_0) ;  /* 0xfffffffc00fc7947 */ /* 0x000fc0000383ffff */
[----:B------:R-:W-:-:S00]  /*0480*/  NOP ;  /* 0x0000000000007918 */ /* 0x000fc00000000000 */
[----:B------:R-:W-:-:S00]  /*0490*/  NOP ;  /* 0x0000000000007918 */ /* 0x000fc00000000000 */
[----:B------:R-:W-:-:S00]  /*04a0*/  NOP ;  /* 0x0000000000007918 */ /* 0x000fc00000000000 */
[----:B------:R-:W-:-:S00]  /*04b0*/  NOP ;  /* 0x0000000000007918 */ /* 0x000fc00000000000 */
[----:B------:R-:W-:-:S00]  /*04c0*/  NOP ;  /* 0x0000000000007918 */ /* 0x000fc00000000000 */
[----:B------:R-:W-:-:S00]  /*04d0*/  NOP ;  /* 0x0000000000007918 */ /* 0x000fc00000000000 */
[----:B------:R-:W-:-:S00]  /*04e0*/  NOP ;  /* 0x0000000000007918 */ /* 0x000fc00000000000 */
[----:B------:R-:W-:-:S00]  /*04f0*/  NOP ;  /* 0x0000000000007918 */ /* 0x000fc00000000000 */
.L_x_1:


//--------------------- .nv.global.init           --------------------------
	.section	.nv.global.init,"aw",@progbits
.nv.global.init:
	.type		_$_str,@object
	.size		_$_str,(_$_str_$_2 - _$_str)
_$_str:
        /*0000*/ 	.byte	0x5f, 0x5f, 0x43, 0x55, 0x44, 0x41, 0x5f, 0x46, 0x54, 0x5a, 0x00
	.type		_$_str_$_2,@object
	.size		_$_str_$_2,(.L_1 - _$_str_$_2)
_$_str_$_2:
        /*000b*/ 	.byte	0x5f, 0x5f, 0x43, 0x55, 0x44, 0x41, 0x5f, 0x50, 0x52, 0x45, 0x43, 0x5f, 0x53, 0x51, 0x52, 0x54
        /*001b*/ 	.byte	0x00
.L_1:


//--------------------- .nv.constant0.triton_poi_fused__native_batch_norm_legit_no_training_add_17 --------------------------
	.section	.nv.constant0.triton_poi_fused__native_batch_norm_legit_no_training_add_17,"a",@progbits
	.sectionflags	@""
	.align	4
.nv.constant0.triton_poi_fused__native_batch_norm_legit_no_training_add_17:
	.zero		588
